//
// Generated by NVIDIA NVVM Compiler
//
// Compiler Build ID: CL-36424714
// Cuda compilation tools, release 13.0, V13.0.88
// Based on NVVM 20.0.0
//

.version 9.0
.target sm_100
.address_size 64

	// .globl	_Z18calculateHistogramPKhPiS1_S1_i

.visible .entry _Z18calculateHistogramPKhPiS1_S1_i(
	.param .u64 .ptr .align 1 _Z18calculateHistogramPKhPiS1_S1_i_param_0,
	.param .u64 .ptr .align 1 _Z18calculateHistogramPKhPiS1_S1_i_param_1,
	.param .u64 .ptr .align 1 _Z18calculateHistogramPKhPiS1_S1_i_param_2,
	.param .u64 .ptr .align 1 _Z18calculateHistogramPKhPiS1_S1_i_param_3,
	.param .u32 _Z18calculateHistogramPKhPiS1_S1_i_param_4
)
{
	.reg .pred 	%p<2>;
	.reg .b32 	%r<13>;
	.reg .b64 	%rd<17>;

	ld.param.u64 	%rd1, [_Z18calculateHistogramPKhPiS1_S1_i_param_0];
	ld.param.u64 	%rd2, [_Z18calculateHistogramPKhPiS1_S1_i_param_1];
	ld.param.u64 	%rd3, [_Z18calculateHistogramPKhPiS1_S1_i_param_2];
	ld.param.u64 	%rd4, [_Z18calculateHistogramPKhPiS1_S1_i_param_3];
	ld.param.u32 	%r2, [_Z18calculateHistogramPKhPiS1_S1_i_param_4];
	mov.u32 	%r3, %ctaid.x;
	mov.u32 	%r4, %ntid.x;
	mov.u32 	%r5, %tid.x;
	mad.lo.s32 	%r1, %r3, %r4, %r5;
	setp.ge.s32 	%p1, %r1, %r2;
	@%p1 bra 	$L__BB0_2;
	cvta.to.global.u64 	%rd5, %rd1;
	cvta.to.global.u64 	%rd6, %rd2;
	cvta.to.global.u64 	%rd7, %rd3;
	cvta.to.global.u64 	%rd8, %rd4;
	mul.lo.s32 	%r6, %r1, 3;
	cvt.s64.s32 	%rd9, %r6;
	add.s64 	%rd10, %rd5, %rd9;
	ld.global.u8 	%r7, [%rd10];
	mul.wide.u32 	%rd11, %r7, 4;
	add.s64 	%rd12, %rd6, %rd11;
	atom.global.add.u32 	%r8, [%rd12], 1;
	ld.global.u8 	%r9, [%rd10+1];
	mul.wide.u32 	%rd13, %r9, 4;
	add.s64 	%rd14, %rd7, %rd13;
	atom.global.add.u32 	%r10, [%rd14], 1;
	ld.global.u8 	%r11, [%rd10+2];
	mul.wide.u32 	%rd15, %r11, 4;
	add.s64 	%rd16, %rd8, %rd15;
	atom.global.add.u32 	%r12, [%rd16], 1;
$L__BB0_2:
	ret;

}


// ===== COMPILED SASS (sm_100) =====

	.target	sm_100

	.elftype	@"ET_EXEC"


//--------------------- .note.nv.tkinfo           --------------------------
	.section	.note.nv.tkinfo,"",@"SHT_NOTE"
	.sectionflags	@"SHF_NOTE_NV_TKINFO"
	.tkinfo
        /*0018*/ 	.word	0x00000002
        /*0030*/ 	.string	""
        /*0030*/ 	.string	"ptxas"
        /*0030*/ 	.string	"Cuda compilation tools, release 13.0, V13.0.88"
        /*0030*/ 	.string	"Build cuda_13.0.r13.0/compiler.36424714_0"
        /*0030*/ 	.string	"-arch sm_100 -m 64 "



//--------------------- .note.nv.cuinfo           --------------------------
	.section	.note.nv.cuinfo,"",@"SHT_NOTE"
	.sectionflags	@"SHF_NOTE_NV_CUINFO"
        /*0018*/ 	.short	0x0002
        /*001a*/ 	.short	0x0064
        /*001c*/ 	.short	0x0082
	.zero		2


//--------------------- .nv.info                  --------------------------
	.section	.nv.info,"",@"SHT_CUDA_INFO"
	.align	4


	//----- nvinfo : EIATTR_REGCOUNT
	.align		4
        /*0000*/ 	.byte	0x04, 0x2f
        /*0002*/ 	.short	(.L_1 - .L_0)
	.align		4
.L_0:
        /*0004*/ 	.word	index@(_Z18calculateHistogramPKhPiS1_S1_i)
        /*0008*/ 	.word	0x00000010


	//----- nvinfo : EIATTR_FRAME_SIZE
	.align		4
.L_1:
        /*000c*/ 	.byte	0x04, 0x11
        /*000e*/ 	.short	(.L_3 - .L_2)
	.align		4
.L_2:
        /*0010*/ 	.word	index@(_Z18calculateHistogramPKhPiS1_S1_i)
        /*0014*/ 	.word	0x00000000


	//----- nvinfo : EIATTR_MIN_STACK_SIZE
	.align		4
.L_3:
        /*0018*/ 	.byte	0x04, 0x12
        /*001a*/ 	.short	(.L_5 - .L_4)
	.align		4
.L_4:
        /*001c*/ 	.word	index@(_Z18calculateHistogramPKhPiS1_S1_i)
        /*0020*/ 	.word	0x00000000
.L_5:


//--------------------- .nv.compat                --------------------------
	.section	.nv.compat,"",@"SHT_CUDA_COMPAT_INFO"
	.align	4
        /*0000*/ 	.byte	0x02, 0x09, 0x00, 0x00, 0x02, 0x02, 0x01, 0x00, 0x02, 0x05, 0x05, 0x00, 0x03, 0x07, 0x01, 0x01
        /*0010*/ 	.byte	0x02, 0x03, 0x00, 0x00, 0x02, 0x06, 0x01, 0x00, 0x04, 0x0b, 0x08, 0x00, 0x09, 0x00, 0x00, 0x00
        /*0020*/ 	.byte	0x00, 0x00, 0x00, 0x00


//--------------------- .nv.info._Z18calculateHistogramPKhPiS1_S1_i --------------------------
	.section	.nv.info._Z18calculateHistogramPKhPiS1_S1_i,"",@"SHT_CUDA_INFO"
	.sectionflags	@""
	.align	4


	//----- nvinfo : EIATTR_CUDA_API_VERSION
	.align		4
        /*0000*/ 	.byte	0x04, 0x37
        /*0002*/ 	.short	(.L_7 - .L_6)
.L_6:
        /*0004*/ 	.word	0x00000082


	//----- nvinfo : EIATTR_KPARAM_INFO
	.align		4
.L_7:
        /*0008*/ 	.byte	0x04, 0x17
        /*000a*/ 	.short	(.L_9 - .L_8)
.L_8:
        /*000c*/ 	.word	0x00000000
        /*0010*/ 	.short	0x0004
        /*0012*/ 	.short	0x0020
        /*0014*/ 	.byte	0x00, 0xf0, 0x11, 0x00


	//----- nvinfo : EIATTR_KPARAM_INFO
	.align		4
.L_9:
        /*0018*/ 	.byte	0x04, 0x17
        /*001a*/ 	.short	(.L_11 - .L_10)
.L_10:
        /*001c*/ 	.word	0x00000000
        /*0020*/ 	.short	0x0003
        /*0022*/ 	.short	0x0018
        /*0024*/ 	.byte	0x00, 0xf5, 0x21, 0x00


	//----- nvinfo : EIATTR_KPARAM_INFO
	.align		4
.L_11:
        /*0028*/ 	.byte	0x04, 0x17
        /*002a*/ 	.short	(.L_13 - .L_12)
.L_12:
        /*002c*/ 	.word	0x00000000
        /*0030*/ 	.short	0x0002
        /*0032*/ 	.short	0x0010
        /*0034*/ 	.byte	0x00, 0xf5, 0x21, 0x00


	//----- nvinfo : EIATTR_KPARAM_INFO
	.align		4
.L_13:
        /*0038*/ 	.byte	0x04, 0x17
        /*003a*/ 	.short	(.L_15 - .L_14)
.L_14:
        /*003c*/ 	.word	0x00000000
        /*0040*/ 	.short	0x0001
        /*0042*/ 	.short	0x0008
        /*0044*/ 	.byte	0x00, 0xf5, 0x21, 0x00


	//----- nvinfo : EIATTR_KPARAM_INFO
	.align		4
.L_15:
        /*0048*/ 	.byte	0x04, 0x17
        /*004a*/ 	.short	(.L_17 - .L_16)
.L_16:
        /*004c*/ 	.word	0x00000000
        /*0050*/ 	.short	0x0000
        /*0052*/ 	.short	0x0000
        /*0054*/ 	.byte	0x00, 0xf5, 0x21, 0x00


	//----- nvinfo : EIATTR_SPARSE_MMA_MASK
	.align		4
.L_17:
        /*0058*/ 	.byte	0x03, 0x50
        /*005a*/ 	.short	0x0000


	//----- nvinfo : EIATTR_MAXREG_COUNT
	.align		4
        /*005c*/ 	.byte	0x03, 0x1b
        /*005e*/ 	.short	0x00ff


	//----- nvinfo : EIATTR_MERCURY_ISA_VERSION
	.align		4
        /*0060*/ 	.byte	0x03, 0x5f
        /*0062*/ 	.short	0x0101


	//----- nvinfo : EIATTR_VRC_CTA_INIT_COUNT
	.align		4
        /*0064*/ 	.byte	0x02, 0x4a
	.zero		1
	.zero		1


	//----- nvinfo : EIATTR_EXIT_INSTR_OFFSETS
	.align		4
        /*0068*/ 	.byte	0x04, 0x1c
        /*006a*/ 	.short	(.L_19 - .L_18)


	//   ....[0]....
.L_18:
        /*006c*/ 	.word	0x00000070


	//   ....[1]....
        /*0070*/ 	.word	0x000001a0


	//----- nvinfo : EIATTR_CBANK_PARAM_SIZE
	.align		4
.L_19:
        /*0074*/ 	.byte	0x03, 0x19
        /*0076*/ 	.short	0x0024


	//----- nvinfo : EIATTR_PARAM_CBANK
	.align		4
        /*0078*/ 	.byte	0x04, 0x0a
        /*007a*/ 	.short	(.L_21 - .L_20)
	.align		4
.L_20:
        /*007c*/ 	.word	index@(.nv.constant0._Z18calculateHistogramPKhPiS1_S1_i)
        /*0080*/ 	.short	0x0380
        /*0082*/ 	.short	0x0024


	//----- nvinfo : EIATTR_SW_WAR
	.align		4
.L_21:
        /*0084*/ 	.byte	0x04, 0x36
        /*0086*/ 	.short	(.L_23 - .L_22)
.L_22:
        /*0088*/ 	.word	0x00000008
.L_23:


//--------------------- .nv.callgraph             --------------------------
	.section	.nv.callgraph,"",@"SHT_CUDA_CALLGRAPH"
	.align	4
	.sectionentsize	8
	.align		4
        /*0000*/ 	.word	0x00000000
	.align		4
        /*0004*/ 	.word	0xffffffff
	.align		4
        /*0008*/ 	.word	0x00000000
	.align		4
        /*000c*/ 	.word	0xfffffffe
	.align		4
        /*0010*/ 	.word	0x00000000
	.align		4
        /*0014*/ 	.word	0xfffffffd
	.align		4
        /*0018*/ 	.word	0x00000000
	.align		4
        /*001c*/ 	.word	0xfffffffc


//--------------------- .text._Z18calculateHistogramPKhPiS1_S1_i --------------------------
	.section	.text._Z18calculateHistogramPKhPiS1_S1_i,"ax",@progbits
	.align	128
        .global         _Z18calculateHistogramPKhPiS1_S1_i
        .type           _Z18calculateHistogramPKhPiS1_S1_i,@function
        .size           _Z18calculateHistogramPKhPiS1_S1_i,(.L_x_1 - _Z18calculateHistogramPKhPiS1_S1_i)
        .other          _Z18calculateHistogramPKhPiS1_S1_i,@"STO_CUDA_ENTRY STV_DEFAULT"
_Z18calculateHistogramPKhPiS1_S1_i:
.text._Z18calculateHistogramPKhPiS1_S1_i:
[----:B------:R-:W-:Y:S01]  /*0000*/  LDC R1, c[0x0][0x37c] ;  /* 0x0000df00ff017b82 */ /* 0x000fe20000000800 */
[----:B------:R-:W0:Y:S07]  /*0010*/  S2R R3, SR_TID.X ;  /* 0x0000000000037919 */ /* 0x000e2e0000002100 */
[----:B------:R-:W0:Y:S01]  /*0020*/  S2UR UR4, SR_CTAID.X ;  /* 0x00000000000479c3 */ /* 0x000e220000002500 */
[----:B------:R-:W1:Y:S07]  /*0030*/  LDCU UR5, c[0x0][0x3a0] ;  /* 0x00007400ff0577ac */ /* 0x000e6e0008000800 */
[----:B------:R-:W0:Y:S02]  /*0040*/  LDC R0, c[0x0][0x360] ;  /* 0x0000d800ff007b82 */ /* 0x000e240000000800 */
[----:B0-----:R-:W-:-:S05]  /*0050*/  IMAD R0, R0, UR4, R3 ;  /* 0x0000000400007c24 */ /* 0x001fca000f8e0203 */
[----:B-1----:R-:W-:-:S13]  /*0060*/  ISETP.GE.AND P0, PT, R0, UR5, PT ;  /* 0x0000000500007c0c */ /* 0x002fda000bf06270 */
[----:B------:R-:W-:Y:S05]  /*0070*/  @P0 EXIT ;  /* 0x000000000000094d */ /* 0x000fea0003800000 */
[----:B------:R-:W0:Y:S01]  /*0080*/  LDCU.64 UR6, c[0x0][0x380] ;  /* 0x00007000ff0677ac */ /* 0x000e220008000a00 */
[----:B------:R-:W-:Y:S01]  /*0090*/  IMAD R0, R0, 0x3, RZ ;  /* 0x0000000300007824 */ /* 0x000fe200078e02ff */
[----:B------:R-:W1:Y:S01]  /*00a0*/  LDC.64 R4, c[0x0][0x388] ;  /* 0x0000e200ff047b82 */ /* 0x000e620000000a00 */
[----:B------:R-:W2:Y:S03]  /*00b0*/  LDCU.64 UR4, c[0x0][0x358] ;  /* 0x00006b00ff0477ac */ /* 0x000ea60008000a00 */
[----:B0-----:R-:W-:-:S04]  /*00c0*/  IADD3 R2, P0, PT, R0, UR6, RZ ;  /* 0x0000000600027c10 */ /* 0x001fc8000ff1e0ff */
[----:B------:R-:W-:-:S05]  /*00d0*/  LEA.HI.X.SX32 R3, R0, UR7, 0x1, P0 ;  /* 0x0000000700037c11 */ /* 0x000fca00080f0eff */
[----:B--2---:R-:W1:Y:S01]  /*00e0*/  LDG.E.U8 R7, desc[UR4][R2.64] ;  /* 0x0000000402077981 */ /* 0x004e62000c1e1100 */
[----:B------:R-:W-:Y:S02]  /*00f0*/  HFMA2 R13, -RZ, RZ, 0, 5.9604644775390625e-08 ;  /* 0x00000001ff0d7431 */ /* 0x000fe400000001ff */
[----:B-1----:R-:W-:Y:S02]  /*0100*/  IMAD.WIDE.U32 R4, R7, 0x4, R4 ;  /* 0x0000000407047825 */ /* 0x002fe400078e0004 */
[----:B------:R-:W0:Y:S03]  /*0110*/  LDC.64 R6, c[0x0][0x390] ;  /* 0x0000e400ff067b82 */ /* 0x000e260000000a00 */
[----:B------:R-:W-:Y:S04]  /*0120*/  REDG.E.ADD.STRONG.GPU desc[UR4][R4.64], R13 ;  /* 0x0000000d0400798e */ /* 0x000fe8000c12e104 */
[----:B------:R-:W0:Y:S02]  /*0130*/  LDG.E.U8 R9, desc[UR4][R2.64+0x1] ;  /* 0x0000010402097981 */ /* 0x000e24000c1e1100 */
[----:B0-----:R-:W-:-:S02]  /*0140*/  IMAD.WIDE.U32 R6, R9, 0x4, R6 ;  /* 0x0000000409067825 */ /* 0x001fc400078e0006 */
[----:B------:R-:W0:Y:S03]  /*0150*/  LDC.64 R8, c[0x0][0x398] ;  /* 0x0000e600ff087b82 */ /* 0x000e260000000a00 */
[----:B------:R-:W-:Y:S04]  /*0160*/  REDG.E.ADD.STRONG.GPU desc[UR4][R6.64], R13 ;  /* 0x0000000d0600798e */ /* 0x000fe8000c12e104 */
[----:B------:R-:W0:Y:S02]  /*0170*/  LDG.E.U8 R11, desc[UR4][R2.64+0x2] ;  /* 0x00000204020b7981 */ /* 0x000e24000c1e1100 */
[----:B0-----:R-:W-:-:S05]  /*0180*/  IMAD.WIDE.U32 R8, R11, 0x4, R8 ;  /* 0x000000040b087825 */ /* 0x001fca00078e0008 */
[----:B------:R-:W-:Y:S01]  /*0190*/  REDG.E.ADD.STRONG.GPU desc[UR4][R8.64], R13 ;  /* 0x0000000d0800798e */ /* 0x000fe2000c12e104 */
[----:B------:R-:W-:Y:S05]  /*01a0*/  EXIT ;  /* 0x000000000000794d */ /* 0x000fea0003800000 */
.L_x_0:
[----:B------:R-:W-:-:S00]  /*01b0*/  BRA `(.L_x_0) ;  /* 0xfffffffc00fc7947 */ /* 0x000fc0000383ffff */
[----:B------:R-:W-:-:S00]  /*01c0*/  NOP ;  /* 0x0000000000007918 */ /* 0x000fc00000000000 */
        /* <DEDUP_REMOVED lines=11> */
.L_x_1:


//--------------------- .nv.shared.reserved.0     --------------------------
	.section	.nv.shared.reserved.0,"aw",@nobits
	.weak		__nv_reservedSMEM_offset_0_alias
	.size		__nv_reservedSMEM_offset_0_alias, 0, 64
	.other		__nv_reservedSMEM_offset_0_alias,@"STO_CUDA_RESERVED_SHARED STV_DEFAULT"
__nv_reservedSMEM_offset_0_alias:
	.zero		0
	.zero		64


//--------------------- .nv.constant0._Z18calculateHistogramPKhPiS1_S1_i --------------------------
	.section	.nv.constant0._Z18calculateHistogramPKhPiS1_S1_i,"a",@progbits
	.sectionflags	@""
	.align	4
.nv.constant0._Z18calculateHistogramPKhPiS1_S1_i:
	.zero		932


//--------------------- SYMBOLS --------------------------

	.type		.nv.reservedSmem.offset0,@object
	.size		.nv.reservedSmem.offset0,0x4
